//
// Generated by NVIDIA NVVM Compiler
//
// Compiler Build ID: CL-36424714
// Cuda compilation tools, release 13.0, V13.0.88
// Based on NVVM 20.0.0
//

.version 9.0
.target sm_100
.address_size 64

	// .globl	_Z4bakePP6MinuteiiS1_Pi

.visible .entry _Z4bakePP6MinuteiiS1_Pi(
	.param .u64 .ptr .align 1 _Z4bakePP6MinuteiiS1_Pi_param_0,
	.param .u32 _Z4bakePP6MinuteiiS1_Pi_param_1,
	.param .u32 _Z4bakePP6MinuteiiS1_Pi_param_2,
	.param .u64 .ptr .align 1 _Z4bakePP6MinuteiiS1_Pi_param_3,
	.param .u64 .ptr .align 1 _Z4bakePP6MinuteiiS1_Pi_param_4
)
{
	.reg .pred 	%p<7>;
	.reg .b32 	%r<16>;
	.reg .b64 	%rd<54>;
	.reg .b64 	%fd<41>;

	ld.param.u64 	%rd6, [_Z4bakePP6MinuteiiS1_Pi_param_0];
	ld.param.u32 	%r5, [_Z4bakePP6MinuteiiS1_Pi_param_1];
	ld.param.u32 	%r6, [_Z4bakePP6MinuteiiS1_Pi_param_2];
	ld.param.u64 	%rd7, [_Z4bakePP6MinuteiiS1_Pi_param_3];
	ld.param.u64 	%rd8, [_Z4bakePP6MinuteiiS1_Pi_param_4];
	cvta.to.global.u64 	%rd1, %rd8;
	cvta.to.global.u64 	%rd9, %rd7;
	mov.u32 	%r1, %tid.x;
	mov.u32 	%r2, %ctaid.x;
	add.s32 	%r7, %r6, %r2;
	mul.wide.s32 	%rd10, %r7, 8;
	add.s64 	%rd2, %rd9, %rd10;
	ld.global.u64 	%rd11, [%rd2];
	cvta.to.global.u64 	%rd12, %rd11;
	mul.wide.u32 	%rd13, %r1, 40;
	add.s64 	%rd14, %rd12, %rd13;
	ld.global.f64 	%fd1, [%rd14+8];
	setp.lt.f64 	%p1, %fd1, 0d3F4450EFDC9C4DA9;
	@%p1 bra 	$L__BB0_10;
	cvta.to.global.u64 	%rd3, %rd6;
	mov.f64 	%fd40, 0d0000000000000000;
	mov.b32 	%r15, 0;
	mul.wide.s32 	%rd27, %r5, 40;
$L__BB0_2:
	mul.wide.u32 	%rd15, %r15, 8;
	add.s64 	%rd4, %rd2, %rd15;
	ld.global.u64 	%rd16, [%rd4];
	cvta.to.global.u64 	%rd17, %rd16;
	add.s64 	%rd19, %rd17, %rd13;
	ld.global.f64 	%fd3, [%rd19+8];
	setp.neu.f64 	%p2, %fd3, 0dBFF0000000000000;
	@%p2 bra 	$L__BB0_4;
$L__BB0_3:
	mad.lo.s32 	%r11, %r2, 162, %r1;
	mul.wide.u32 	%rd50, %r11, 4;
	add.s64 	%rd51, %rd1, %rd50;
	mov.b32 	%r12, -1;
	st.global.u32 	[%rd51], %r12;
	bra.uni 	$L__BB0_9;
$L__BB0_4:
	ld.global.u64 	%rd20, [%rd4+8];
	cvta.to.global.u64 	%rd21, %rd20;
	add.s64 	%rd23, %rd21, %rd13;
	ld.global.f64 	%fd4, [%rd23+8];
	setp.eq.f64 	%p3, %fd4, 0dBFF0000000000000;
	@%p3 bra 	$L__BB0_3;
	mul.wide.u32 	%rd24, %r15, 8;
	add.s64 	%rd5, %rd3, %rd24;
	ld.global.u64 	%rd25, [%rd5];
	cvta.to.global.u64 	%rd26, %rd25;
	add.s64 	%rd28, %rd26, %rd27;
	ld.global.f64 	%fd11, [%rd28+8];
	div.rn.f64 	%fd12, %fd4, %fd1;
	mul.f64 	%fd13, %fd12, 0d4059000000000000;
	ld.global.u64 	%rd29, [%rd5+8];
	cvta.to.global.u64 	%rd30, %rd29;
	add.s64 	%rd31, %rd30, %rd27;
	ld.global.f64 	%fd14, [%rd31+8];
	abs.f64 	%fd15, %fd14;
	abs.f64 	%fd16, %fd13;
	sub.f64 	%fd17, %fd15, %fd16;
	abs.f64 	%fd18, %fd17;
	div.rn.f64 	%fd19, %fd3, %fd1;
	mul.f64 	%fd20, %fd19, 0d4059000000000000;
	abs.f64 	%fd21, %fd20;
	abs.f64 	%fd22, %fd11;
	sub.f64 	%fd23, %fd22, %fd21;
	abs.f64 	%fd24, %fd23;
	add.f64 	%fd25, %fd40, %fd24;
	add.f64 	%fd5, %fd25, %fd18;
	ld.global.u64 	%rd32, [%rd4+16];
	cvta.to.global.u64 	%rd33, %rd32;
	add.s64 	%rd35, %rd33, %rd13;
	ld.global.f64 	%fd6, [%rd35+8];
	setp.eq.f64 	%p4, %fd6, 0dBFF0000000000000;
	@%p4 bra 	$L__BB0_3;
	div.rn.f64 	%fd26, %fd6, %fd1;
	mul.f64 	%fd27, %fd26, 0d4059000000000000;
	ld.global.u64 	%rd36, [%rd5+16];
	cvta.to.global.u64 	%rd37, %rd36;
	add.s64 	%rd39, %rd37, %rd27;
	ld.global.f64 	%fd28, [%rd39+8];
	abs.f64 	%fd29, %fd28;
	abs.f64 	%fd30, %fd27;
	sub.f64 	%fd31, %fd29, %fd30;
	abs.f64 	%fd32, %fd31;
	add.f64 	%fd7, %fd5, %fd32;
	ld.global.u64 	%rd40, [%rd4+24];
	cvta.to.global.u64 	%rd41, %rd40;
	add.s64 	%rd43, %rd41, %rd13;
	ld.global.f64 	%fd8, [%rd43+8];
	setp.eq.f64 	%p5, %fd8, 0dBFF0000000000000;
	@%p5 bra 	$L__BB0_3;
	div.rn.f64 	%fd33, %fd8, %fd1;
	mul.f64 	%fd34, %fd33, 0d4059000000000000;
	ld.global.u64 	%rd44, [%rd5+24];
	cvta.to.global.u64 	%rd45, %rd44;
	add.s64 	%rd47, %rd45, %rd27;
	ld.global.f64 	%fd35, [%rd47+8];
	abs.f64 	%fd36, %fd35;
	abs.f64 	%fd37, %fd34;
	sub.f64 	%fd38, %fd36, %fd37;
	abs.f64 	%fd39, %fd38;
	add.f64 	%fd40, %fd7, %fd39;
	add.s32 	%r15, %r15, 4;
	setp.ne.s32 	%p6, %r15, 500;
	@%p6 bra 	$L__BB0_2;
	cvt.rzi.s32.f64 	%r9, %fd40;
	mad.lo.s32 	%r10, %r2, 162, %r1;
	mul.wide.u32 	%rd48, %r10, 4;
	add.s64 	%rd49, %rd1, %rd48;
	st.global.u32 	[%rd49], %r9;
$L__BB0_9:
	ret;
$L__BB0_10:
	mad.lo.s32 	%r13, %r2, 162, %r1;
	mul.wide.u32 	%rd52, %r13, 4;
	add.s64 	%rd53, %rd1, %rd52;
	mov.b32 	%r14, -1;
	st.global.u32 	[%rd53], %r14;
	bra.uni 	$L__BB0_9;

}


// ===== COMPILED SASS (sm_100) =====

	.target	sm_100

	.elftype	@"ET_EXEC"


//--------------------- .note.nv.tkinfo           --------------------------
	.section	.note.nv.tkinfo,"",@"SHT_NOTE"
	.sectionflags	@"SHF_NOTE_NV_TKINFO"
	.tkinfo
        /*0018*/ 	.word	0x00000002
        /*0030*/ 	.string	""
        /*0030*/ 	.string	"ptxas"
        /*0030*/ 	.string	"Cuda compilation tools, release 13.0, V13.0.88"
        /*0030*/ 	.string	"Build cuda_13.0.r13.0/compiler.36424714_0"
        /*0030*/ 	.string	"-arch sm_100 -m 64 "



//--------------------- .note.nv.cuinfo           --------------------------
	.section	.note.nv.cuinfo,"",@"SHT_NOTE"
	.sectionflags	@"SHF_NOTE_NV_CUINFO"
        /*0018*/ 	.short	0x0002
        /*001a*/ 	.short	0x0064
        /*001c*/ 	.short	0x0082
	.zero		2


//--------------------- .nv.info                  --------------------------
	.section	.nv.info,"",@"SHT_CUDA_INFO"
	.align	4


	//----- nvinfo : EIATTR_REGCOUNT
	.align		4
        /*0000*/ 	.byte	0x04, 0x2f
        /*0002*/ 	.short	(.L_1 - .L_0)
	.align		4
.L_0:
        /*0004*/ 	.word	index@(_Z4bakePP6MinuteiiS1_Pi)
        /*0008*/ 	.word	0x0000002b


	//----- nvinfo : EIATTR_FRAME_SIZE
	.align		4
.L_1:
        /*000c*/ 	.byte	0x04, 0x11
        /*000e*/ 	.short	(.L_3 - .L_2)
	.align		4
.L_2:
        /*0010*/ 	.word	index@($__internal_0_$__cuda_sm20_div_rn_f64_full)
        /*0014*/ 	.word	0x00000000


	//----- nvinfo : EIATTR_FRAME_SIZE
	.align		4
.L_3:
        /*0018*/ 	.byte	0x04, 0x11
        /*001a*/ 	.short	(.L_5 - .L_4)
	.align		4
.L_4:
        /*001c*/ 	.word	index@(_Z4bakePP6MinuteiiS1_Pi)
        /*0020*/ 	.word	0x00000000


	//----- nvinfo : EIATTR_MIN_STACK_SIZE
	.align		4
.L_5:
        /*0024*/ 	.byte	0x04, 0x12
        /*0026*/ 	.short	(.L_7 - .L_6)
	.align		4
.L_6:
        /*0028*/ 	.word	index@(_Z4bakePP6MinuteiiS1_Pi)
        /*002c*/ 	.word	0x00000000
.L_7:


//--------------------- .nv.compat                --------------------------
	.section	.nv.compat,"",@"SHT_CUDA_COMPAT_INFO"
	.align	4
        /*0000*/ 	.byte	0x02, 0x09, 0x00, 0x00, 0x02, 0x02, 0x01, 0x00, 0x02, 0x05, 0x05, 0x00, 0x03, 0x07, 0x01, 0x01
        /*0010*/ 	.byte	0x02, 0x03, 0x00, 0x00, 0x02, 0x06, 0x01, 0x00, 0x04, 0x0b, 0x08, 0x00, 0x01, 0x00, 0x00, 0x00
        /*0020*/ 	.byte	0x00, 0x00, 0x00, 0x00


//--------------------- .nv.info._Z4bakePP6MinuteiiS1_Pi --------------------------
	.section	.nv.info._Z4bakePP6MinuteiiS1_Pi,"",@"SHT_CUDA_INFO"
	.sectionflags	@""
	.align	4


	//----- nvinfo : EIATTR_CUDA_API_VERSION
	.align		4
        /*0000*/ 	.byte	0x04, 0x37
        /*0002*/ 	.short	(.L_9 - .L_8)
.L_8:
        /*0004*/ 	.word	0x00000082


	//----- nvinfo : EIATTR_KPARAM_INFO
	.align		4
.L_9:
        /*0008*/ 	.byte	0x04, 0x17
        /*000a*/ 	.short	(.L_11 - .L_10)
.L_10:
        /*000c*/ 	.word	0x00000000
        /*0010*/ 	.short	0x0004
        /*0012*/ 	.short	0x0018
        /*0014*/ 	.byte	0x00, 0xf5, 0x21, 0x00


	//----- nvinfo : EIATTR_KPARAM_INFO
	.align		4
.L_11:
        /*0018*/ 	.byte	0x04, 0x17
        /*001a*/ 	.short	(.L_13 - .L_12)
.L_12:
        /*001c*/ 	.word	0x00000000
        /*0020*/ 	.short	0x0003
        /*0022*/ 	.short	0x0010
        /*0024*/ 	.byte	0x00, 0xf5, 0x21, 0x00


	//----- nvinfo : EIATTR_KPARAM_INFO
	.align		4
.L_13:
        /*0028*/ 	.byte	0x04, 0x17
        /*002a*/ 	.short	(.L_15 - .L_14)
.L_14:
        /*002c*/ 	.word	0x00000000
        /*0030*/ 	.short	0x0002
        /*0032*/ 	.short	0x000c
        /*0034*/ 	.byte	0x00, 0xf0, 0x11, 0x00


	//----- nvinfo : EIATTR_KPARAM_INFO
	.align		4
.L_15:
        /*0038*/ 	.byte	0x04, 0x17
        /*003a*/ 	.short	(.L_17 - .L_16)
.L_16:
        /*003c*/ 	.word	0x00000000
        /*0040*/ 	.short	0x0001
        /*0042*/ 	.short	0x0008
        /*0044*/ 	.byte	0x00, 0xf0, 0x11, 0x00


	//----- nvinfo : EIATTR_KPARAM_INFO
	.align		4
.L_17:
        /*0048*/ 	.byte	0x04, 0x17
        /*004a*/ 	.short	(.L_19 - .L_18)
.L_18:
        /*004c*/ 	.word	0x00000000
        /*0050*/ 	.short	0x0000
        /*0052*/ 	.short	0x0000
        /*0054*/ 	.byte	0x00, 0xf5, 0x21, 0x00


	//----- nvinfo : EIATTR_SPARSE_MMA_MASK
	.align		4
.L_19:
        /*0058*/ 	.byte	0x03, 0x50
        /*005a*/ 	.short	0x0000


	//----- nvinfo : EIATTR_MAXREG_COUNT
	.align		4
        /*005c*/ 	.byte	0x03, 0x1b
        /*005e*/ 	.short	0x00ff


	//----- nvinfo : EIATTR_MERCURY_ISA_VERSION
	.align		4
        /*0060*/ 	.byte	0x03, 0x5f
        /*0062*/ 	.short	0x0101


	//----- nvinfo : EIATTR_VRC_CTA_INIT_COUNT
	.align		4
        /*0064*/ 	.byte	0x02, 0x4a
	.zero		1
	.zero		1


	//----- nvinfo : EIATTR_EXIT_INSTR_OFFSETS
	.align		4
        /*0068*/ 	.byte	0x04, 0x1c
        /*006a*/ 	.short	(.L_21 - .L_20)


	//   ....[0]....
.L_20:
        /*006c*/ 	.word	0x00000a40


	//   ....[1]....
        /*0070*/ 	.word	0x00000ab0


	//   ....[2]....
        /*0074*/ 	.word	0x00000b10


	//----- nvinfo : EIATTR_CRS_STACK_SIZE
	.align		4
.L_21:
        /*0078*/ 	.byte	0x04, 0x1e
        /*007a*/ 	.short	(.L_23 - .L_22)
.L_22:
        /*007c*/ 	.word	0x00000000


	//----- nvinfo : EIATTR_CBANK_PARAM_SIZE
	.align		4
.L_23:
        /*0080*/ 	.byte	0x03, 0x19
        /*0082*/ 	.short	0x0020


	//----- nvinfo : EIATTR_PARAM_CBANK
	.align		4
        /*0084*/ 	.byte	0x04, 0x0a
        /*0086*/ 	.short	(.L_25 - .L_24)
	.align		4
.L_24:
        /*0088*/ 	.word	index@(.nv.constant0._Z4bakePP6MinuteiiS1_Pi)
        /*008c*/ 	.short	0x0380
        /*008e*/ 	.short	0x0020


	//----- nvinfo : EIATTR_SW_WAR
	.align		4
.L_25:
        /*0090*/ 	.byte	0x04, 0x36
        /*0092*/ 	.short	(.L_27 - .L_26)
.L_26:
        /*0094*/ 	.word	0x00000008
.L_27:


//--------------------- .nv.callgraph             --------------------------
	.section	.nv.callgraph,"",@"SHT_CUDA_CALLGRAPH"
	.align	4
	.sectionentsize	8
	.align		4
        /*0000*/ 	.word	0x00000000
	.align		4
        /*0004*/ 	.word	0xffffffff
	.align		4
        /*0008*/ 	.word	0x00000000
	.align		4
        /*000c*/ 	.word	0xfffffffe
	.align		4
        /*0010*/ 	.word	0x00000000
	.align		4
        /*0014*/ 	.word	0xfffffffd
	.align		4
        /*0018*/ 	.word	0x00000000
	.align		4
        /*001c*/ 	.word	0xfffffffc


//--------------------- .text._Z4bakePP6MinuteiiS1_Pi --------------------------
	.section	.text._Z4bakePP6MinuteiiS1_Pi,"ax",@progbits
	.align	128
        .global         _Z4bakePP6MinuteiiS1_Pi
        .type           _Z4bakePP6MinuteiiS1_Pi,@function
        .size           _Z4bakePP6MinuteiiS1_Pi,(.L_x_18 - _Z4bakePP6MinuteiiS1_Pi)
        .other          _Z4bakePP6MinuteiiS1_Pi,@"STO_CUDA_ENTRY STV_DEFAULT"
_Z4bakePP6MinuteiiS1_Pi:
.text._Z4bakePP6MinuteiiS1_Pi:
[----:B------:R-:W-:Y:S01]  /*0000*/  LDC R1, c[0x0][0x37c] ;  /* 0x0000df00ff017b82 */ /* 0x000fe20000000800 */
[----:B------:R-:W0:Y:S07]  /*0010*/  S2R R4, SR_CTAID.X ;  /* 0x0000000000047919 */ /* 0x000e2e0000002500 */
[----:B------:R-:W1:Y:S01]  /*0020*/  LDC.64 R30, c[0x0][0x390] ;  /* 0x0000e400ff1e7b82 */ /* 0x000e620000000a00 */
[----:B------:R-:W0:Y:S01]  /*0030*/  LDCU UR6, c[0x0][0x38c] ;  /* 0x00007180ff0677ac */ /* 0x000e220008000800 */
[----:B------:R-:W2:Y:S01]  /*0040*/  LDCU.64 UR4, c[0x0][0x358] ;  /* 0x00006b00ff0477ac */ /* 0x000ea20008000a00 */
[----:B0-----:R-:W-:-:S04]  /*0050*/  VIADD R3, R4, UR6 ;  /* 0x0000000604037c36 */ /* 0x001fc80008000000 */
[----:B-1----:R-:W-:-:S05]  /*0060*/  IMAD.WIDE R30, R3, 0x8, R30 ;  /* 0x00000008031e7825 */ /* 0x002fca00078e021e */
[----:B--2---:R-:W2:Y:S01]  /*0070*/  LDG.E.64 R6, desc[UR4][R30.64] ;  /* 0x000000041e067981 */ /* 0x004ea2000c1e1b00 */
[----:B------:R-:W2:Y:S02]  /*0080*/  S2R R3, SR_TID.X ;  /* 0x0000000000037919 */ /* 0x000ea40000002100 */
[----:B--2---:R-:W-:-:S05]  /*0090*/  IMAD.WIDE.U32 R6, R3, 0x28, R6 ;  /* 0x0000002803067825 */ /* 0x004fca00078e0006 */
[----:B------:R-:W2:Y:S01]  /*00a0*/  LDG.E.64 R28, desc[UR4][R6.64+0x8] ;  /* 0x00000804061c7981 */ /* 0x000ea2000c1e1b00 */
[----:B------:R-:W-:Y:S01]  /*00b0*/  UMOV UR6, 0xdc9c4da9 ;  /* 0xdc9c4da900067882 */ /* 0x000fe20000000000 */
[----:B------:R-:W-:Y:S02]  /*00c0*/  UMOV UR7, 0x3f4450ef ;  /* 0x3f4450ef00077882 */ /* 0x000fe40000000000 */
[----:B--2---:R-:W-:-:S14]  /*00d0*/  DSETP.GEU.AND P0, PT, R28, UR6, PT ;  /* 0x000000061c007e2a */ /* 0x004fdc000bf0e000 */
[----:B------:R-:W-:Y:S05]  /*00e0*/  @!P0 BRA `(.L_x_0) ;  /* 0x0000000800748947 */ /* 0x000fea0003800000 */
[----:B------:R-:W0:Y:S01]  /*00f0*/  LDC R2, c[0x0][0x388] ;  /* 0x0000e200ff027b82 */ /* 0x000e220000000800 */
[----:B------:R-:W-:Y:S01]  /*0100*/  BSSY.RECONVERGENT B0, `(.L_x_1) ;  /* 0x0000095000007945 */ /* 0x000fe20003800200 */
[----:B------:R-:W-:Y:S01]  /*0110*/  IMAD.MOV.U32 R0, RZ, RZ, RZ ;  /* 0x000000ffff007224 */ /* 0x000fe200078e00ff */
[----:B------:R-:W-:-:S05]  /*0120*/  CS2R R24, SRZ ;  /* 0x0000000000187805 */ /* 0x000fca000001ff00 */
[----:B------:R-:W1:Y:S02]  /*0130*/  LDC.64 R26, c[0x0][0x380] ;  /* 0x0000e000ff1a7b82 */ /* 0x000e640000000a00 */
.L_x_11:
[----:B------:R-:W-:-:S05]  /*0140*/  IMAD.WIDE.U32 R22, R0, 0x8, R30 ;  /* 0x0000000800167825 */ /* 0x000fca00078e001e */
[----:B------:R-:W2:Y:S02]  /*0150*/  LDG.E.64 R6, desc[UR4][R22.64] ;  /* 0x0000000416067981 */ /* 0x000ea4000c1e1b00 */
[----:B--2---:R-:W-:-:S05]  /*0160*/  IMAD.WIDE.U32 R6, R3, 0x28, R6 ;  /* 0x0000002803067825 */ /* 0x004fca00078e0006 */
[----:B------:R-:W2:Y:S02]  /*0170*/  LDG.E.64 R20, desc[UR4][R6.64+0x8] ;  /* 0x0000080406147981 */ /* 0x000ea4000c1e1b00 */
[----:B--2---:R-:W-:-:S14]  /*0180*/  DSETP.NEU.AND P0, PT, R20, -1, PT ;  /* 0xbff000001400742a */ /* 0x004fdc0003f0d000 */
[----:B------:R-:W-:Y:S05]  /*0190*/  @!P0 BRA `(.L_x_2) ;  /* 0x00000008002c8947 */ /* 0x000fea0003800000 */
[----:B------:R-:W2:Y:S02]  /*01a0*/  LDG.E.64 R6, desc[UR4][R22.64+0x8] ;  /* 0x0000080416067981 */ /* 0x000ea4000c1e1b00 */
[----:B--2---:R-:W-:-:S05]  /*01b0*/  IMAD.WIDE.U32 R6, R3, 0x28, R6 ;  /* 0x0000002803067825 */ /* 0x004fca00078e0006 */
[----:B------:R-:W2:Y:S02]  /*01c0*/  LDG.E.64 R8, desc[UR4][R6.64+0x8] ;  /* 0x0000080406087981 */ /* 0x000ea4000c1e1b00 */
[----:B--2---:R-:W-:-:S14]  /*01d0*/  DSETP.NEU.AND P0, PT, R8, -1, PT ;  /* 0xbff000000800742a */ /* 0x004fdc0003f0d000 */
[----:B------:R-:W-:Y:S05]  /*01e0*/  @!P0 BRA `(.L_x_2) ;  /* 0x0000000800188947 */ /* 0x000fea0003800000 */
[----:B-1----:R-:W-:-:S05]  /*01f0*/  IMAD.WIDE.U32 R18, R0, 0x8, R26 ;  /* 0x0000000800127825 */ /* 0x002fca00078e001a */
[----:B------:R-:W0:Y:S01]  /*0200*/  LDG.E.64 R6, desc[UR4][R18.64] ;  /* 0x0000000412067981 */ /* 0x000e22000c1e1b00 */
[----:B------:R-:W-:Y:S01]  /*0210*/  FSETP.GEU.AND P1, PT, |R9|, 6.5827683646048100446e-37, PT ;  /* 0x036000000900780b */ /* 0x000fe20003f2e200 */
[----:B0-----:R-:W-:-:S06]  /*0220*/  IMAD.WIDE R16, R2, 0x28, R6 ;  /* 0x0000002802107825 */ /* 0x001fcc00078e0206 */
[----:B------:R-:W5:Y:S01]  /*0230*/  LDG.E.64 R16, desc[UR4][R16.64+0x8] ;  /* 0x0000080410107981 */ /* 0x000f62000c1e1b00 */
[----:B------:R-:W0:Y:S01]  /*0240*/  MUFU.RCP64H R7, R29 ;  /* 0x0000001d00077308 */ /* 0x000e220000001800 */
[----:B------:R-:W-:Y:S01]  /*0250*/  IMAD.MOV.U32 R6, RZ, RZ, 0x1 ;  /* 0x00000001ff067424 */ /* 0x000fe200078e00ff */
[----:B------:R-:W-:Y:S05]  /*0260*/  BSSY.RECONVERGENT B1, `(.L_x_3) ;  /* 0x0000012000017945 */ /* 0x000fea0003800200 */
[----:B0-----:R-:W-:-:S08]  /*0270*/  DFMA R10, -R28, R6, 1 ;  /* 0x3ff000001c0a742b */ /* 0x001fd00000000106 */
[----:B------:R-:W-:-:S08]  /*0280*/  DFMA R10, R10, R10, R10 ;  /* 0x0000000a0a0a722b */ /* 0x000fd0000000000a */
[----:B------:R-:W-:-:S08]  /*0290*/  DFMA R10, R6, R10, R6 ;  /* 0x0000000a060a722b */ /* 0x000fd00000000006 */
[----:B------:R-:W-:-:S08]  /*02a0*/  DFMA R6, -R28, R10, 1 ;  /* 0x3ff000001c06742b */ /* 0x000fd0000000010a */
[----:B------:R-:W-:-:S08]  /*02b0*/  DFMA R6, R10, R6, R10 ;  /* 0x000000060a06722b */ /* 0x000fd0000000000a */
[----:B------:R-:W-:-:S08]  /*02c0*/  DMUL R10, R8, R6 ;  /* 0x00000006080a7228 */ /* 0x000fd00000000000 */
[----:B------:R-:W-:-:S08]  /*02d0*/  DFMA R12, -R28, R10, R8 ;  /* 0x0000000a1c0c722b */ /* 0x000fd00000000108 */
[----:B------:R-:W-:-:S10]  /*02e0*/  DFMA R6, R6, R12, R10 ;  /* 0x0000000c0606722b */ /* 0x000fd4000000000a */
[----:B------:R-:W-:-:S05]  /*02f0*/  FFMA R5, RZ, R29, R7 ;  /* 0x0000001dff057223 */ /* 0x000fca0000000007 */
[----:B------:R-:W-:-:S13]  /*0300*/  FSETP.GT.AND P0, PT, |R5|, 1.469367938527859385e-39, PT ;  /* 0x001000000500780b */ /* 0x000fda0003f04200 */
[----:B------:R-:W-:Y:S05]  /*0310*/  @P0 BRA P1, `(.L_x_4) ;  /* 0x0000000000180947 */ /* 0x000fea0000800000 */
[----:B------:R-:W-:Y:S01]  /*0320*/  IMAD.MOV.U32 R7, RZ, RZ, R28 ;  /* 0x000000ffff077224 */ /* 0x000fe200078e001c */
[----:B------:R-:W-:Y:S02]  /*0330*/  MOV R34, R29 ;  /* 0x0000001d00227202 */ /* 0x000fe40000000f00 */
[----:B------:R-:W-:-:S07]  /*0340*/  MOV R6, 0x360 ;  /* 0x0000036000067802 */ /* 0x000fce0000000f00 */
[----:B-----5:R-:W-:Y:S05]  /*0350*/  CALL.REL.NOINC `($__internal_0_$__cuda_sm20_div_rn_f64_full) ;  /* 0x0000000400f07944 */ /* 0x020fea0003c00000 */
[----:B------:R-:W-:Y:S02]  /*0360*/  IMAD.MOV.U32 R6, RZ, RZ, R8 ;  /* 0x000000ffff067224 */ /* 0x000fe400078e0008 */
[----:B------:R-:W-:-:S07]  /*0370*/  IMAD.MOV.U32 R7, RZ, RZ, R9 ;  /* 0x000000ffff077224 */ /* 0x000fce00078e0009 */
.L_x_4:
[----:B------:R-:W-:Y:S05]  /*0380*/  BSYNC.RECONVERGENT B1 ;  /* 0x0000000000017941 */ /* 0x000fea0003800200 */
.L_x_3:
[----:B------:R-:W2:Y:S01]  /*0390*/  LDG.E.64 R8, desc[UR4][R18.64+0x8] ;  /* 0x0000080412087981 */ /* 0x000ea2000c1e1b00 */
[----:B------:R-:W-:Y:S01]  /*03a0*/  FSETP.GEU.AND P1, PT, |R21|, 6.5827683646048100446e-37, PT ;  /* 0x036000001500780b */ /* 0x000fe20003f2e200 */
[----:B------:R-:W-:Y:S01]  /*03b0*/  DMUL R6, R6, 100 ;  /* 0x4059000006067828 */ /* 0x000fe20000000000 */
[----:B--2---:R-:W-:-:S06]  /*03c0*/  IMAD.WIDE R14, R2, 0x28, R8 ;  /* 0x00000028020e7825 */ /* 0x004fcc00078e0208 */
[----:B------:R-:W2:Y:S01]  /*03d0*/  LDG.E.64 R14, desc[UR4][R14.64+0x8] ;  /* 0x000008040e0e7981 */ /* 0x000ea2000c1e1b00 */
        /* <DEDUP_REMOVED lines=12> */
[----:B------:R-:W-:Y:S01]  /*04a0*/  FSETP.GT.AND P0, PT, |R5|, 1.469367938527859385e-39, PT ;  /* 0x001000000500780b */ /* 0x000fe20003f04200 */
[----:B--2---:R-:W-:-:S12]  /*04b0*/  DADD R14, -|R6|, |R14| ;  /* 0x00000000060e7229 */ /* 0x004fd8000000070e */
[----:B------:R-:W-:Y:S05]  /*04c0*/  @P0 BRA P1, `(.L_x_6) ;  /* 0x0000000000180947 */ /* 0x000fea0000800000 */
[----:B------:R-:W-:Y:S01]  /*04d0*/  MOV R8, R20 ;  /* 0x0000001400087202 */ /* 0x000fe20000000f00 */
[----:B------:R-:W-:Y:S01]  /*04e0*/  IMAD.MOV.U32 R9, RZ, RZ, R21 ;  /* 0x000000ffff097224 */ /* 0x000fe200078e0015 */
[----:B------:R-:W-:Y:S01]  /*04f0*/  MOV R6, 0x530 ;  /* 0x0000053000067802 */ /* 0x000fe20000000f00 */
[----:B------:R-:W-:Y:S02]  /*0500*/  IMAD.MOV.U32 R7, RZ, RZ, R28 ;  /* 0x000000ffff077224 */ /* 0x000fe400078e001c */
[----:B------:R-:W-:-:S07]  /*0510*/  IMAD.MOV.U32 R34, RZ, RZ, R29 ;  /* 0x000000ffff227224 */ /* 0x000fce00078e001d */
[----:B-----5:R-:W-:Y:S05]  /*0520*/  CALL.REL.NOINC `($__internal_0_$__cuda_sm20_div_rn_f64_full) ;  /* 0x00000004007c7944 */ /* 0x020fea0003c00000 */
.L_x_6:
[----:B------:R-:W-:Y:S05]  /*0530*/  BSYNC.RECONVERGENT B1 ;  /* 0x0000000000017941 */ /* 0x000fea0003800200 */
.L_x_5:
[----:B------:R-:W2:Y:S01]  /*0540*/  LDG.E.64 R6, desc[UR4][R22.64+0x10] ;  /* 0x0000100416067981 */ /* 0x000ea2000c1e1b00 */
[----:B------:R-:W-:Y:S01]  /*0550*/  DMUL R8, R8, 100 ;  /* 0x4059000008087828 */ /* 0x000fe20000000000 */
[----:B--2---:R-:W-:-:S05]  /*0560*/  IMAD.WIDE.U32 R6, R3, 0x28, R6 ;  /* 0x0000002803067825 */ /* 0x004fca00078e0006 */
[----:B------:R-:W2:Y:S02]  /*0570*/  LDG.E.64 R10, desc[UR4][R6.64+0x8] ;  /* 0x00000804060a7981 */ /* 0x000ea4000c1e1b00 */
[----:B-----5:R-:W-:-:S08]  /*0580*/  DADD R8, |R16|, -|R8| ;  /* 0x0000000010087229 */ /* 0x020fd00000000e08 */
[----:B------:R-:W-:-:S08]  /*0590*/  DADD R8, |R8|, R24 ;  /* 0x0000000008087229 */ /* 0x000fd00000000218 */
[----:B------:R-:W-:Y:S02]  /*05a0*/  DADD R14, |R14|, R8 ;  /* 0x000000000e0e7229 */ /* 0x000fe40000000208 */
[----:B--2---:R-:W-:-:S14]  /*05b0*/  DSETP.NEU.AND P0, PT, R10, -1, PT ;  /* 0xbff000000a00742a */ /* 0x004fdc0003f0d000 */
[----:B------:R-:W-:Y:S05]  /*05c0*/  @!P0 BRA `(.L_x_2) ;  /* 0x0000000400208947 */ /* 0x000fea0003800000 */
[----:B------:R-:W0:Y:S01]  /*05d0*/  MUFU.RCP64H R7, R29 ;  /* 0x0000001d00077308 */ /* 0x000e220000001800 */
[----:B------:R-:W-:Y:S01]  /*05e0*/  MOV R6, 0x1 ;  /* 0x0000000100067802 */ /* 0x000fe20000000f00 */
[----:B------:R-:W-:Y:S01]  /*05f0*/  BSSY.RECONVERGENT B1, `(.L_x_7) ;  /* 0x0000015000017945 */ /* 0x000fe20003800200 */
[----:B------:R-:W-:-:S04]  /*0600*/  FSETP.GEU.AND P1, PT, |R11|, 6.5827683646048100446e-37, PT ;  /* 0x036000000b00780b */ /* 0x000fc80003f2e200 */
        /* <DEDUP_REMOVED lines=12> */
[----:B------:R-:W-:Y:S01]  /*06d0*/  MOV R34, R29 ;  /* 0x0000001d00227202 */ /* 0x000fe20000000f00 */
[----:B------:R-:W-:Y:S01]  /*06e0*/  IMAD.MOV.U32 R9, RZ, RZ, R11 ;  /* 0x000000ffff097224 */ /* 0x000fe200078e000b */
[----:B------:R-:W-:Y:S01]  /*06f0*/  MOV R6, 0x720 ;  /* 0x0000072000067802 */ /* 0x000fe20000000f00 */
[----:B------:R-:W-:-:S07]  /*0700*/  IMAD.MOV.U32 R7, RZ, RZ, R28 ;  /* 0x000000ffff077224 */ /* 0x000fce00078e001c */
[----:B------:R-:W-:Y:S05]  /*0710*/  CALL.REL.NOINC `($__internal_0_$__cuda_sm20_div_rn_f64_full) ;  /* 0x0000000400007944 */ /* 0x000fea0003c00000 */
[----:B------:R-:W-:Y:S02]  /*0720*/  IMAD.MOV.U32 R6, RZ, RZ, R8 ;  /* 0x000000ffff067224 */ /* 0x000fe400078e0008 */
[----:B------:R-:W-:-:S07]  /*0730*/  IMAD.MOV.U32 R7, RZ, RZ, R9 ;  /* 0x000000ffff077224 */ /* 0x000fce00078e0009 */
.L_x_8:
[----:B------:R-:W-:Y:S05]  /*0740*/  BSYNC.RECONVERGENT B1 ;  /* 0x0000000000017941 */ /* 0x000fea0003800200 */
.L_x_7:
[----:B------:R-:W2:Y:S04]  /*0750*/  LDG.E.64 R8, desc[UR4][R18.64+0x10] ;  /* 0x0000100412087981 */ /* 0x000ea8000c1e1b00 */
[----:B------:R-:W3:Y:S01]  /*0760*/  LDG.E.64 R22, desc[UR4][R22.64+0x18] ;  /* 0x0000180416167981 */ /* 0x000ee2000c1e1b00 */
[----:B--2---:R-:W-:-:S04]  /*0770*/  IMAD.WIDE R10, R2, 0x28, R8 ;  /* 0x00000028020a7825 */ /* 0x004fc800078e0208 */
[----:B---3--:R-:W-:Y:S02]  /*0780*/  IMAD.WIDE.U32 R8, R3, 0x28, R22 ;  /* 0x0000002803087825 */ /* 0x008fe400078e0016 */
[----:B------:R-:W2:Y:S04]  /*0790*/  LDG.E.64 R10, desc[UR4][R10.64+0x8] ;  /* 0x000008040a0a7981 */ /* 0x000ea8000c1e1b00 */
[----:B------:R-:W3:Y:S01]  /*07a0*/  LDG.E.64 R8, desc[UR4][R8.64+0x8] ;  /* 0x0000080408087981 */ /* 0x000ee2000c1e1b00 */
[----:B------:R-:W-:-:S08]  /*07b0*/  DMUL R6, R6, 100 ;  /* 0x4059000006067828 */ /* 0x000fd00000000000 */
[----:B--2---:R-:W-:Y:S02]  /*07c0*/  DADD R6, -|R6|, |R10| ;  /* 0x0000000006067229 */ /* 0x004fe4000000070a */
[----:B---3--:R-:W-:-:S06]  /*07d0*/  DSETP.NEU.AND P0, PT, R8, -1, PT ;  /* 0xbff000000800742a */ /* 0x008fcc0003f0d000 */
[----:B------:R-:W-:-:S08]  /*07e0*/  DADD R14, R14, |R6| ;  /* 0x000000000e0e7229 */ /* 0x000fd00000000406 */
[----:B------:R-:W-:Y:S05]  /*07f0*/  @!P0 BRA `(.L_x_2) ;  /* 0x0000000000948947 */ /* 0x000fea0003800000 */
[----:B------:R-:W0:Y:S01]  /*0800*/  MUFU.RCP64H R7, R29 ;  /* 0x0000001d00077308 */ /* 0x000e220000001800 */
[----:B------:R-:W-:Y:S01]  /*0810*/  IMAD.MOV.U32 R6, RZ, RZ, 0x1 ;  /* 0x00000001ff067424 */ /* 0x000fe200078e00ff */
[----:B------:R-:W-:Y:S01]  /*0820*/  FSETP.GEU.AND P1, PT, |R9|, 6.5827683646048100446e-37, PT ;  /* 0x036000000900780b */ /* 0x000fe20003f2e200 */
[----:B------:R-:W-:Y:S04]  /*0830*/  BSSY.RECONVERGENT B1, `(.L_x_9) ;  /* 0x0000012000017945 */ /* 0x000fe80003800200 */
        /* <DEDUP_REMOVED lines=11> */
[----:B------:R-:W-:Y:S01]  /*08f0*/  MOV R7, R28 ;  /* 0x0000001c00077202 */ /* 0x000fe20000000f00 */
[----:B------:R-:W-:Y:S01]  /*0900*/  IMAD.MOV.U32 R34, RZ, RZ, R29 ;  /* 0x000000ffff227224 */ /* 0x000fe200078e001d */
[----:B------:R-:W-:-:S07]  /*0910*/  MOV R6, 0x930 ;  /* 0x0000093000067802 */ /* 0x000fce0000000f00 */
[----:B------:R-:W-:Y:S05]  /*0920*/  CALL.REL.NOINC `($__internal_0_$__cuda_sm20_div_rn_f64_full) ;  /* 0x00000000007c7944 */ /* 0x000fea0003c00000 */
[----:B------:R-:W-:Y:S02]  /*0930*/  IMAD.MOV.U32 R6, RZ, RZ, R8 ;  /* 0x000000ffff067224 */ /* 0x000fe400078e0008 */
[----:B------:R-:W-:-:S07]  /*0940*/  IMAD.MOV.U32 R7, RZ, RZ, R9 ;  /* 0x000000ffff077224 */ /* 0x000fce00078e0009 */
.L_x_10:
[----:B------:R-:W-:Y:S05]  /*0950*/  BSYNC.RECONVERGENT B1 ;  /* 0x0000000000017941 */ /* 0x000fea0003800200 */
.L_x_9:
[----:B------:R-:W2:Y:S01]  /*0960*/  LDG.E.64 R18, desc[UR4][R18.64+0x18] ;  /* 0x0000180412127981 */ /* 0x000ea2000c1e1b00 */
[----:B------:R-:W-:Y:S01]  /*0970*/  IADD3 R0, PT, PT, R0, 0x4, RZ ;  /* 0x0000000400007810 */ /* 0x000fe20007ffe0ff */
[----:B------:R-:W-:Y:S01]  /*0980*/  DMUL R6, R6, 100 ;  /* 0x4059000006067828 */ /* 0x000fe20000000000 */
[----:B--2---:R-:W-:-:S06]  /*0990*/  IMAD.WIDE R8, R2, 0x28, R18 ;  /* 0x0000002802087825 */ /* 0x004fcc00078e0212 */
[----:B------:R-:W2:Y:S01]  /*09a0*/  LDG.E.64 R8, desc[UR4][R8.64+0x8] ;  /* 0x0000080408087981 */ /* 0x000ea2000c1e1b00 */
[----:B------:R-:W-:Y:S01]  /*09b0*/  ISETP.NE.AND P0, PT, R0, 0x1f4, PT ;  /* 0x000001f40000780c */ /* 0x000fe20003f05270 */
[----:B--2---:R-:W-:-:S08]  /*09c0*/  DADD R6, -|R6|, |R8| ;  /* 0x0000000006067229 */ /* 0x004fd00000000708 */
[----:B------:R-:W-:-:S04]  /*09d0*/  DADD R24, R14, |R6| ;  /* 0x000000000e187229 */ /* 0x000fc80000000406 */
[----:B------:R-:W-:Y:S07]  /*09e0*/  @P0 BRA `(.L_x_11) ;  /* 0xfffffff400d40947 */ /* 0x000fee000383ffff */
[----:B------:R-:W0:Y:S01]  /*09f0*/  LDC.64 R6, c[0x0][0x398] ;  /* 0x0000e600ff067b82 */ /* 0x000e220000000a00 */
[----:B------:R-:W1:Y:S01]  /*0a00*/  F2I.F64.TRUNC R25, R24 ;  /* 0x0000001800197311 */ /* 0x000e62000030d100 */
[----:B------:R-:W-:-:S04]  /*0a10*/  IMAD R3, R4, 0xa2, R3 ;  /* 0x000000a204037824 */ /* 0x000fc800078e0203 */
[----:B0-----:R-:W-:-:S05]  /*0a20*/  IMAD.WIDE.U32 R2, R3, 0x4, R6 ;  /* 0x0000000403027825 */ /* 0x001fca00078e0006 */
[----:B-1----:R-:W-:Y:S01]  /*0a30*/  STG.E desc[UR4][R2.64], R25 ;  /* 0x0000001902007986 */ /* 0x002fe2000c101904 */
[----:B------:R-:W-:Y:S05]  /*0a40*/  EXIT ;  /* 0x000000000000794d */ /* 0x000fea0003800000 */
.L_x_2:
[----:B------:R-:W-:Y:S05]  /*0a50*/  BSYNC.RECONVERGENT B0 ;  /* 0x0000000000007941 */ /* 0x000fea0003800200 */
.L_x_1:
[----:B------:R-:W2:Y:S01]  /*0a60*/  LDC.64 R6, c[0x0][0x398] ;  /* 0x0000e600ff067b82 */ /* 0x000ea20000000a00 */
[----:B------:R-:W-:Y:S02]  /*0a70*/  IMAD R5, R4, 0xa2, R3 ;  /* 0x000000a204057824 */ /* 0x000fe400078e0203 */
[----:B------:R-:W-:Y:S02]  /*0a80*/  IMAD.MOV.U32 R3, RZ, RZ, -0x1 ;  /* 0xffffffffff037424 */ /* 0x000fe400078e00ff */
[----:B--2---:R-:W-:-:S05]  /*0a90*/  IMAD.WIDE.U32 R6, R5, 0x4, R6 ;  /* 0x0000000405067825 */ /* 0x004fca00078e0006 */
[----:B------:R-:W-:Y:S01]  /*0aa0*/  STG.E desc[UR4][R6.64], R3 ;  /* 0x0000000306007986 */ /* 0x000fe2000c101904 */
[----:B------:R-:W-:Y:S05]  /*0ab0*/  EXIT ;  /* 0x000000000000794d */ /* 0x000fea0003800000 */
.L_x_0:
[----:B------:R-:W0:Y:S01]  /*0ac0*/  LDC.64 R6, c[0x0][0x398] ;  /* 0x0000e600ff067b82 */ /* 0x000e220000000a00 */
[----:B------:R-:W-:Y:S02]  /*0ad0*/  IMAD R3, R4, 0xa2, R3 ;  /* 0x000000a204037824 */ /* 0x000fe400078e0203 */
[----:B------:R-:W-:Y:S02]  /*0ae0*/  IMAD.MOV.U32 R5, RZ, RZ, -0x1 ;  /* 0xffffffffff057424 */ /* 0x000fe400078e00ff */
[----:B0-----:R-:W-:-:S05]  /*0af0*/  IMAD.WIDE.U32 R6, R3, 0x4, R6 ;  /* 0x0000000403067825 */ /* 0x001fca00078e0006 */
[----:B------:R-:W-:Y:S01]  /*0b00*/  STG.E desc[UR4][R6.64], R5 ;  /* 0x0000000506007986 */ /* 0x000fe2000c101904 */
[----:B------:R-:W-:Y:S05]  /*0b10*/  EXIT ;  /* 0x000000000000794d */ /* 0x000fea0003800000 */
        .weak           $__internal_0_$__cuda_sm20_div_rn_f64_full
        .type           $__internal_0_$__cuda_sm20_div_rn_f64_full,@function
        .size           $__internal_0_$__cuda_sm20_div_rn_f64_full,(.L_x_18 - $__internal_0_$__cuda_sm20_div_rn_f64_full)
$__internal_0_$__cuda_sm20_div_rn_f64_full:
[----:B------:R-:W-:Y:S01]  /*0b20*/  MOV R13, R9 ;  /* 0x00000009000d7202 */ /* 0x000fe20000000f00 */
[----:B------:R-:W-:Y:S01]  /*0b30*/  IMAD.MOV.U32 R12, RZ, RZ, R8 ;  /* 0x000000ffff0c7224 */ /* 0x000fe200078e0008 */
[C---:B------:R-:W-:Y:S01]  /*0b40*/  FSETP.GEU.AND P0, PT, |R34|.reuse, 1.469367938527859385e-39, PT ;  /* 0x001000002200780b */ /* 0x040fe20003f0e200 */
[--C-:B------:R-:W-:Y:S01]  /*0b50*/  IMAD.MOV.U32 R8, RZ, RZ, R7.reuse ;  /* 0x000000ffff087224 */ /* 0x100fe200078e0007 */
[C---:B------:R-:W-:Y:S01]  /*0b60*/  FSETP.GEU.AND P2, PT, |R13|.reuse, 1.469367938527859385e-39, PT ;  /* 0x001000000d00780b */ /* 0x040fe20003f4e200 */
[----:B------:R-:W-:Y:S01]  /*0b70*/  IMAD.MOV.U32 R9, RZ, RZ, R34 ;  /* 0x000000ffff097224 */ /* 0x000fe200078e0022 */
[----:B------:R-:W-:Y:S01]  /*0b80*/  LOP3.LUT R10, R34, 0x800fffff, RZ, 0xc0, !PT ;  /* 0x800fffff220a7812 */ /* 0x000fe200078ec0ff */
[----:B------:R-:W-:Y:S01]  /*0b90*/  IMAD.MOV.U32 R36, RZ, RZ, 0x1 ;  /* 0x00000001ff247424 */ /* 0x000fe200078e00ff */
[----:B------:R-:W-:Y:S01]  /*0ba0*/  LOP3.LUT R5, R13, 0x7ff00000, RZ, 0xc0, !PT ;  /* 0x7ff000000d057812 */ /* 0x000fe200078ec0ff */
[----:B------:R-:W-:Y:S01]  /*0bb0*/  BSSY.RECONVERGENT B2, `(.L_x_12) ;  /* 0x0000052000027945 */ /* 0x000fe20003800200 */
[----:B------:R-:W-:Y:S01]  /*0bc0*/  LOP3.LUT R11, R10, 0x3ff00000, RZ, 0xfc, !PT ;  /* 0x3ff000000a0b7812 */ /* 0x000fe200078efcff */
[----:B------:R-:W-:Y:S01]  /*0bd0*/  IMAD.MOV.U32 R10, RZ, RZ, R7 ;  /* 0x000000ffff0a7224 */ /* 0x000fe200078e0007 */
[----:B------:R-:W-:-:S02]  /*0be0*/  LOP3.LUT R40, R34, 0x7ff00000, RZ, 0xc0, !PT ;  /* 0x7ff0000022287812 */ /* 0x000fc400078ec0ff */
[----:B------:R-:W-:Y:S01]  /*0bf0*/  MOV R7, 0x1ca00000 ;  /* 0x1ca0000000077802 */ /* 0x000fe20000000f00 */
[----:B------:R-:W-:Y:S01]  /*0c00*/  @!P0 DMUL R10, R8, 8.98846567431157953865e+307 ;  /* 0x7fe00000080a8828 */ /* 0x000fe20000000000 */
[----:B------:R-:W-:Y:S01]  /*0c10*/  ISETP.GE.U32.AND P1, PT, R5, R40, PT ;  /* 0x000000280500720c */ /* 0x000fe20003f26070 */
[----:B------:R-:W-:Y:S01]  /*0c20*/  @!P2 IMAD.MOV.U32 R34, RZ, RZ, RZ ;  /* 0x000000ffff22a224 */ /* 0x000fe200078e00ff */
[----:B------:R-:W-:Y:S02]  /*0c30*/  @!P2 LOP3.LUT R32, R9, 0x7ff00000, RZ, 0xc0, !PT ;  /* 0x7ff000000920a812 */ /* 0x000fe400078ec0ff */
[----:B------:R-:W-:Y:S01]  /*0c40*/  SEL R33, R7, 0x63400000, !P1 ;  /* 0x6340000007217807 */ /* 0x000fe20004800000 */
[----:B------:R-:W0:Y:S01]  /*0c50*/  MUFU.RCP64H R37, R11 ;  /* 0x0000000b00257308 */ /* 0x000e220000001800 */
[----:B------:R-:W-:Y:S01]  /*0c60*/  @!P2 ISETP.GE.U32.AND P3, PT, R5, R32, PT ;  /* 0x000000200500a20c */ /* 0x000fe20003f66070 */
[----:B------:R-:W-:Y:S01]  /*0c70*/  IMAD.MOV.U32 R32, RZ, RZ, R12 ;  /* 0x000000ffff207224 */ /* 0x000fe200078e000c */
[----:B------:R-:W-:-:S02]  /*0c80*/  LOP3.LUT R33, R33, 0x800fffff, R13, 0xf8, !PT ;  /* 0x800fffff21217812 */ /* 0x000fc400078ef80d */
[----:B------:R-:W-:Y:S02]  /*0c90*/  @!P2 SEL R35, R7, 0x63400000, !P3 ;  /* 0x634000000723a807 */ /* 0x000fe40005800000 */
[----:B------:R-:W-:Y:S02]  /*0ca0*/  @!P0 LOP3.LUT R40, R11, 0x7ff00000, RZ, 0xc0, !PT ;  /* 0x7ff000000b288812 */ /* 0x000fe400078ec0ff */
[----:B------:R-:W-:-:S04]  /*0cb0*/  @!P2 LOP3.LUT R35, R35, 0x80000000, R13, 0xf8, !PT ;  /* 0x800000002323a812 */ /* 0x000fc800078ef80d */
[----:B------:R-:W-:-:S06]  /*0cc0*/  @!P2 LOP3.LUT R35, R35, 0x100000, RZ, 0xfc, !PT ;  /* 0x001000002323a812 */ /* 0x000fcc00078efcff */
[----:B------:R-:W-:Y:S02]  /*0cd0*/  @!P2 DFMA R32, R32, 2, -R34 ;  /* 0x400000002020a82b */ /* 0x000fe40000000822 */
[----:B0-----:R-:W-:-:S08]  /*0ce0*/  DFMA R34, R36, -R10, 1 ;  /* 0x3ff000002422742b */ /* 0x001fd0000000080a */
[----:B------:R-:W-:-:S08]  /*0cf0*/  DFMA R34, R34, R34, R34 ;  /* 0x000000222222722b */ /* 0x000fd00000000022 */
[----:B------:R-:W-:-:S08]  /*0d00*/  DFMA R34, R36, R34, R36 ;  /* 0x000000222422722b */ /* 0x000fd00000000024 */
[----:B------:R-:W-:-:S08]  /*0d10*/  DFMA R36, R34, -R10, 1 ;  /* 0x3ff000002224742b */ /* 0x000fd0000000080a */
[----:B------:R-:W-:-:S08]  /*0d20*/  DFMA R34, R34, R36, R34 ;  /* 0x000000242222722b */ /* 0x000fd00000000022 */
[----:B------:R-:W-:-:S08]  /*0d30*/  DMUL R36, R34, R32 ;  /* 0x0000002022247228 */ /* 0x000fd00000000000 */
[----:B------:R-:W-:-:S08]  /*0d40*/  DFMA R38, R36, -R10, R32 ;  /* 0x8000000a2426722b */ /* 0x000fd00000000020 */
[----:B------:R-:W-:Y:S01]  /*0d50*/  DFMA R38, R34, R38, R36 ;  /* 0x000000262226722b */ /* 0x000fe20000000024 */
[----:B------:R-:W-:Y:S02]  /*0d60*/  MOV R36, R5 ;  /* 0x0000000500247202 */ /* 0x000fe40000000f00 */
[----:B------:R-:W-:-:S05]  /*0d70*/  @!P2 LOP3.LUT R36, R33, 0x7ff00000, RZ, 0xc0, !PT ;  /* 0x7ff000002124a812 */ /* 0x000fca00078ec0ff */
[----:B------:R-:W-:-:S05]  /*0d80*/  VIADD R34, R36, 0xffffffff ;  /* 0xffffffff24227836 */ /* 0x000fca0000000000 */
[----:B------:R-:W-:Y:S01]  /*0d90*/  ISETP.GT.U32.AND P0, PT, R34, 0x7feffffe, PT ;  /* 0x7feffffe2200780c */ /* 0x000fe20003f04070 */
[----:B------:R-:W-:-:S05]  /*0da0*/  VIADD R34, R40, 0xffffffff ;  /* 0xffffffff28227836 */ /* 0x000fca0000000000 */
[----:B------:R-:W-:-:S13]  /*0db0*/  ISETP.GT.U32.OR P0, PT, R34, 0x7feffffe, P0 ;  /* 0x7feffffe2200780c */ /* 0x000fda0000704470 */
[----:B------:R-:W-:Y:S05]  /*0dc0*/  @P0 BRA `(.L_x_13) ;  /* 0x00000000006c0947 */ /* 0x000fea0003800000 */
[----:B------:R-:W-:-:S04]  /*0dd0*/  LOP3.LUT R12, R9, 0x7ff00000, RZ, 0xc0, !PT ;  /* 0x7ff00000090c7812 */ /* 0x000fc800078ec0ff */
[CC--:B------:R-:W-:Y:S02]  /*0de0*/  ISETP.GE.U32.AND P0, PT, R5.reuse, R12.reuse, PT ;  /* 0x0000000c0500720c */ /* 0x0c0fe40003f06070 */
[----:B------:R-:W-:Y:S02]  /*0df0*/  VIADDMNMX R5, R5, -R12, 0xb9600000, !PT ;  /* 0xb960000005057446 */ /* 0x000fe4000780090c */
[----:B------:R-:W-:Y:S02]  /*0e00*/  SEL R12, R7, 0x63400000, !P0 ;  /* 0x63400000070c7807 */ /* 0x000fe40004000000 */
[----:B------:R-:W-:-:S05]  /*0e10*/  VIMNMX R5, PT, PT, R5, 0x46a00000, PT ;  /* 0x46a0000005057848 */ /* 0x000fca0003fe0100 */
[----:B------:R-:W-:Y:S02]  /*0e20*/  IMAD.IADD R5, R5, 0x1, -R12 ;  /* 0x0000000105057824 */ /* 0x000fe400078e0a0c */
[----:B------:R-:W-:-:S03]  /*0e30*/  IMAD.MOV.U32 R12, RZ, RZ, RZ ;  /* 0x000000ffff0c7224 */ /* 0x000fc600078e00ff */
[----:B------:R-:W-:-:S06]  /*0e40*/  IADD3 R13, PT, PT, R5, 0x7fe00000, RZ ;  /* 0x7fe00000050d7810 */ /* 0x000fcc0007ffe0ff */
[----:B------:R-:W-:-:S10]  /*0e50*/  DMUL R34, R38, R12 ;  /* 0x0000000c26227228 */ /* 0x000fd40000000000 */
[----:B------:R-:W-:-:S13]  /*0e60*/  FSETP.GTU.AND P0, PT, |R35|, 1.469367938527859385e-39, PT ;  /* 0x001000002300780b */ /* 0x000fda0003f0c200 */
[----:B------:R-:W-:Y:S05]  /*0e70*/  @P0 BRA `(.L_x_14) ;  /* 0x0000000000940947 */ /* 0x000fea0003800000 */
[----:B------:R-:W-:Y:S01]  /*0e80*/  DFMA R10, R38, -R10, R32 ;  /* 0x8000000a260a722b */ /* 0x000fe20000000020 */
[----:B------:R-:W-:-:S09]  /*0e90*/  IMAD.MOV.U32 R12, RZ, RZ, RZ ;  /* 0x000000ffff0c7224 */ /* 0x000fd200078e00ff */
[C---:B------:R-:W-:Y:S02]  /*0ea0*/  FSETP.NEU.AND P0, PT, R11.reuse, RZ, PT ;  /* 0x000000ff0b00720b */ /* 0x040fe40003f0d000 */
[----:B------:R-:W-:-:S04]  /*0eb0*/  LOP3.LUT R7, R11, 0x80000000, R9, 0x48, !PT ;  /* 0x800000000b077812 */ /* 0x000fc800078e4809 */
[----:B------:R-:W-:-:S07]  /*0ec0*/  LOP3.LUT R13, R7, R13, RZ, 0xfc, !PT ;  /* 0x0000000d070d7212 */ /* 0x000fce00078efcff */
[----:B------:R-:W-:Y:S05]  /*0ed0*/  @!P0 BRA `(.L_x_14) ;  /* 0x00000000007c8947 */ /* 0x000fea0003800000 */
[----:B------:R-:W-:Y:S01]  /*0ee0*/  IMAD.MOV R9, RZ, RZ, -R5 ;  /* 0x000000ffff097224 */ /* 0x000fe200078e0a05 */
[----:B------:R-:W-:Y:S01]  /*0ef0*/  MOV R8, RZ ;  /* 0x000000ff00087202 */ /* 0x000fe20000000f00 */
[----:B------:R-:W-:Y:S01]  /*0f00*/  DMUL.RP R12, R38, R12 ;  /* 0x0000000c260c7228 */ /* 0x000fe20000008000 */
[----:B------:R-:W-:-:S04]  /*0f10*/  IADD3 R5, PT, PT, -R5, -0x43300000, RZ ;  /* 0xbcd0000005057810 */ /* 0x000fc80007ffe1ff */
[----:B------:R-:W-:-:S05]  /*0f20*/  DFMA R8, R34, -R8, R38 ;  /* 0x800000082208722b */ /* 0x000fca0000000026 */
[----:B------:R-:W-:-:S05]  /*0f30*/  LOP3.LUT R7, R13, R7, RZ, 0x3c, !PT ;  /* 0x000000070d077212 */ /* 0x000fca00078e3cff */
[----:B------:R-:W-:-:S04]  /*0f40*/  FSETP.NEU.AND P0, PT, |R9|, R5, PT ;  /* 0x000000050900720b */ /* 0x000fc80003f0d200 */
[----:B------:R-:W-:Y:S02]  /*0f50*/  FSEL R34, R12, R34, !P0 ;  /* 0x000000220c227208 */ /* 0x000fe40004000000 */
[----:B------:R-:W-:Y:S01]  /*0f60*/  FSEL R35, R7, R35, !P0 ;  /* 0x0000002307237208 */ /* 0x000fe20004000000 */
[----:B------:R-:W-:Y:S06]  /*0f70*/  BRA `(.L_x_14) ;  /* 0x0000000000547947 */ /* 0x000fec0003800000 */
.L_x_13:
[----:B------:R-:W-:-:S14]  /*0f80*/  DSETP.NAN.AND P0, PT, R12, R12, PT ;  /* 0x0000000c0c00722a */ /* 0x000fdc0003f08000 */
[----:B------:R-:W-:Y:S05]  /*0f90*/  @P0 BRA `(.L_x_15) ;  /* 0x0000000000440947 */ /* 0x000fea0003800000 */
[----:B------:R-:W-:-:S14]  /*0fa0*/  DSETP.NAN.AND P0, PT, R8, R8, PT ;  /* 0x000000080800722a */ /* 0x000fdc0003f08000 */
[----:B------:R-:W-:Y:S05]  /*0fb0*/  @P0 BRA `(.L_x_16) ;  /* 0x0000000000300947 */ /* 0x000fea0003800000 */
[----:B------:R-:W-:Y:S01]  /*0fc0*/  ISETP.NE.AND P0, PT, R36, R40, PT ;  /* 0x000000282400720c */ /* 0x000fe20003f05270 */
[----:B------:R-:W-:Y:S02]  /*0fd0*/  IMAD.MOV.U32 R34, RZ, RZ, 0x0 ;  /* 0x00000000ff227424 */ /* 0x000fe400078e00ff */
[----:B------:R-:W-:-:S10]  /*0fe0*/  IMAD.MOV.U32 R35, RZ, RZ, -0x80000 ;  /* 0xfff80000ff237424 */ /* 0x000fd400078e00ff */
[----:B------:R-:W-:Y:S05]  /*0ff0*/  @!P0 BRA `(.L_x_14) ;  /* 0x0000000000348947 */ /* 0x000fea0003800000 */
[----:B------:R-:W-:Y:S02]  /*1000*/  ISETP.NE.AND P0, PT, R36, 0x7ff00000, PT ;  /* 0x7ff000002400780c */ /* 0x000fe40003f05270 */
[----:B------:R-:W-:Y:S02]  /*1010*/  LOP3.LUT R35, R13, 0x80000000, R9, 0x48, !PT ;  /* 0x800000000d237812 */ /* 0x000fe400078e4809 */
[----:B------:R-:W-:-:S13]  /*1020*/  ISETP.EQ.OR P0, PT, R40, RZ, !P0 ;  /* 0x000000ff2800720c */ /* 0x000fda0004702670 */
[----:B------:R-:W-:Y:S01]  /*1030*/  @P0 LOP3.LUT R5, R35, 0x7ff00000, RZ, 0xfc, !PT ;  /* 0x7ff0000023050812 */ /* 0x000fe200078efcff */
[----:B------:R-:W-:Y:S01]  /*1040*/  @!P0 IMAD.MOV.U32 R34, RZ, RZ, RZ ;  /* 0x000000ffff228224 */ /* 0x000fe200078e00ff */
[----:B------:R-:W-:-:S03]  /*1050*/  @P0 MOV R34, RZ ;  /* 0x000000ff00220202 */ /* 0x000fc60000000f00 */
[----:B------:R-:W-:Y:S01]  /*1060*/  @P0 IMAD.MOV.U32 R35, RZ, RZ, R5 ;  /* 0x000000ffff230224 */ /* 0x000fe200078e0005 */
[----:B------:R-:W-:Y:S06]  /*1070*/  BRA `(.L_x_14) ;  /* 0x0000000000147947 */ /* 0x000fec0003800000 */
.L_x_16:
[----:B------:R-:W-:Y:S01]  /*1080*/  LOP3.LUT R35, R9, 0x80000, RZ, 0xfc, !PT ;  /* 0x0008000009237812 */ /* 0x000fe200078efcff */
[----:B------:R-:W-:Y:S01]  /*1090*/  IMAD.MOV.U32 R34, RZ, RZ, R8 ;  /* 0x000000ffff227224 */ /* 0x000fe200078e0008 */
[----:B------:R-:W-:Y:S06]  /*10a0*/  BRA `(.L_x_14) ;  /* 0x0000000000087947 */ /* 0x000fec0003800000 */
.L_x_15:
[----:B------:R-:W-:Y:S01]  /*10b0*/  LOP3.LUT R35, R13, 0x80000, RZ, 0xfc, !PT ;  /* 0x000800000d237812 */ /* 0x000fe200078efcff */
[----:B------:R-:W-:-:S07]  /*10c0*/  IMAD.MOV.U32 R34, RZ, RZ, R12 ;  /* 0x000000ffff227224 */ /* 0x000fce00078e000c */
.L_x_14:
[----:B------:R-:W-:Y:S05]  /*10d0*/  BSYNC.RECONVERGENT B2 ;  /* 0x0000000000027941 */ /* 0x000fea0003800200 */
.L_x_12:
[----:B------:R-:W-:Y:S01]  /*10e0*/  IMAD.MOV.U32 R7, RZ, RZ, 0x0 ;  /* 0x00000000ff077424 */ /* 0x000fe200078e00ff */
[----:B------:R-:W-:Y:S01]  /*10f0*/  MOV R8, R34 ;  /* 0x0000002200087202 */ /* 0x000fe20000000f00 */
[----:B------:R-:W-:Y:S02]  /*1100*/  IMAD.MOV.U32 R9, RZ, RZ, R35 ;  /* 0x000000ffff097224 */ /* 0x000fe400078e0023 */
[----:B------:R-:W-:Y:S05]  /*1110*/  RET.REL.NODEC R6 `(_Z4bakePP6MinuteiiS1_Pi) ;  /* 0xffffffec06b87950 */ /* 0x000fea0003c3ffff */
.L_x_17:
[----:B------:R-:W-:-:S00]  /*1120*/  BRA `(.L_x_17) ;  /* 0xfffffffc00fc7947 */ /* 0x000fc0000383ffff */
[----:B------:R-:W-:-:S00]  /*1130*/  NOP ;  /* 0x0000000000007918 */ /* 0x000fc00000000000 */
        /* <DEDUP_REMOVED lines=12> */
.L_x_18:


//--------------------- .nv.shared.reserved.0     --------------------------
	.section	.nv.shared.reserved.0,"aw",@nobits
	.weak		__nv_reservedSMEM_offset_0_alias
	.size		__nv_reservedSMEM_offset_0_alias, 0, 64
	.other		__nv_reservedSMEM_offset_0_alias,@"STO_CUDA_RESERVED_SHARED STV_DEFAULT"
__nv_reservedSMEM_offset_0_alias:
	.zero		0
	.zero		64


//--------------------- .nv.constant0._Z4bakePP6MinuteiiS1_Pi --------------------------
	.section	.nv.constant0._Z4bakePP6MinuteiiS1_Pi,"a",@progbits
	.sectionflags	@""
	.align	4
.nv.constant0._Z4bakePP6MinuteiiS1_Pi:
	.zero		928


//--------------------- SYMBOLS --------------------------

	.type		.nv.reservedSmem.offset0,@object
	.size		.nv.reservedSmem.offset0,0x4
